//
// Generated by NVIDIA NVVM Compiler
//
// Compiler Build ID: CL-36424714
// Cuda compilation tools, release 13.0, V13.0.88
// Based on NVVM 20.0.0
//

.version 9.0
.target sm_100
.address_size 64

	// .globl	_Z8myKernelPi
.extern .func  (.param .b32 func_retval0) vprintf
(
	.param .b64 vprintf_param_0,
	.param .b64 vprintf_param_1
)
;
.global .align 1 .b8 $str[33] = {98, 108, 111, 99, 107, 91, 37, 100, 93, 44, 32, 116, 104, 114, 101, 97, 100, 91, 37, 100, 93, 58, 32, 97, 91, 37, 100, 93, 61, 37, 100, 10};

.visible .entry _Z8myKernelPi(
	.param .u64 .ptr .align 1 _Z8myKernelPi_param_0
)
{
	.local .align 16 .b8 	__local_depot0[16];
	.reg .b64 	%SP;
	.reg .b64 	%SPL;
	.reg .b32 	%r<8>;
	.reg .b64 	%rd<9>;

	mov.u64 	%SPL, __local_depot0;
	cvta.local.u64 	%SP, %SPL;
	ld.param.u64 	%rd1, [_Z8myKernelPi_param_0];
	cvta.to.global.u64 	%rd2, %rd1;
	add.u64 	%rd3, %SP, 0;
	add.u64 	%rd4, %SPL, 0;
	mov.u32 	%r1, %ctaid.x;
	mov.u32 	%r2, %ntid.x;
	mov.u32 	%r3, %tid.x;
	mad.lo.s32 	%r4, %r1, %r2, %r3;
	mul.wide.u32 	%rd5, %r4, 4;
	add.s64 	%rd6, %rd2, %rd5;
	ld.global.u32 	%r5, [%rd6];
	st.local.v4.u32 	[%rd4], {%r1, %r3, %r4, %r5};
	mov.u64 	%rd7, $str;
	cvta.global.u64 	%rd8, %rd7;
	{ // callseq 0, 0
	.param .b64 param0;
	st.param.b64 	[param0], %rd8;
	.param .b64 param1;
	st.param.b64 	[param1], %rd3;
	.param .b32 retval0;
	call.uni (retval0), 
	vprintf, 
	(
	param0, 
	param1
	);
	ld.param.b32 	%r6, [retval0];
	} // callseq 0
	ret;

}


// ===== COMPILED SASS (sm_100) =====

	.target	sm_100

	.elftype	@"ET_EXEC"


//--------------------- .note.nv.tkinfo           --------------------------
	.section	.note.nv.tkinfo,"",@"SHT_NOTE"
	.sectionflags	@"SHF_NOTE_NV_TKINFO"
	.tkinfo
        /*0018*/ 	.word	0x00000002
        /*0030*/ 	.string	""
        /*0030*/ 	.string	"ptxas"
        /*0030*/ 	.string	"Cuda compilation tools, release 13.0, V13.0.88"
        /*0030*/ 	.string	"Build cuda_13.0.r13.0/compiler.36424714_0"
        /*0030*/ 	.string	"-arch sm_100 -m 64 "



//--------------------- .note.nv.cuinfo           --------------------------
	.section	.note.nv.cuinfo,"",@"SHT_NOTE"
	.sectionflags	@"SHF_NOTE_NV_CUINFO"
        /*0018*/ 	.short	0x0002
        /*001a*/ 	.short	0x0064
        /*001c*/ 	.short	0x0082
	.zero		2


//--------------------- .nv.info                  --------------------------
	.section	.nv.info,"",@"SHT_CUDA_INFO"
	.align	4


	//----- nvinfo : EIATTR_REGCOUNT
	.align		4
        /*0000*/ 	.byte	0x04, 0x2f
        /*0002*/ 	.short	(.L_2 - .L_1)
	.align		4
.L_1:
        /*0004*/ 	.word	index@(_Z8myKernelPi)
        /*0008*/ 	.word	0x00000018


	//----- nvinfo : EIATTR_FRAME_SIZE
	.align		4
.L_2:
        /*000c*/ 	.byte	0x04, 0x11
        /*000e*/ 	.short	(.L_4 - .L_3)
	.align		4
.L_3:
        /*0010*/ 	.word	index@(_Z8myKernelPi)
        /*0014*/ 	.word	0x00000010


	//----- nvinfo : EIATTR_MIN_STACK_SIZE
	.align		4
.L_4:
        /*0018*/ 	.byte	0x04, 0x12
        /*001a*/ 	.short	(.L_6 - .L_5)
	.align		4
.L_5:
        /*001c*/ 	.word	index@(_Z8myKernelPi)
        /*0020*/ 	.word	0x00000010
.L_6:


//--------------------- .nv.compat                --------------------------
	.section	.nv.compat,"",@"SHT_CUDA_COMPAT_INFO"
	.align	4
        /*0000*/ 	.byte	0x02, 0x09, 0x00, 0x00, 0x02, 0x02, 0x01, 0x00, 0x02, 0x05, 0x05, 0x00, 0x03, 0x07, 0x01, 0x01
        /*0010*/ 	.byte	0x02, 0x03, 0x00, 0x00, 0x02, 0x06, 0x01, 0x00, 0x04, 0x0b, 0x08, 0x00, 0x09, 0x00, 0x00, 0x00
        /*0020*/ 	.byte	0x00, 0x00, 0x00, 0x00


//--------------------- .nv.info._Z8myKernelPi    --------------------------
	.section	.nv.info._Z8myKernelPi,"",@"SHT_CUDA_INFO"
	.sectionflags	@""
	.align	4


	//----- nvinfo : EIATTR_CUDA_API_VERSION
	.align		4
        /*0000*/ 	.byte	0x04, 0x37
        /*0002*/ 	.short	(.L_8 - .L_7)
.L_7:
        /*0004*/ 	.word	0x00000082


	//----- nvinfo : EIATTR_KPARAM_INFO
	.align		4
.L_8:
        /*0008*/ 	.byte	0x04, 0x17
        /*000a*/ 	.short	(.L_10 - .L_9)
.L_9:
        /*000c*/ 	.word	0x00000000
        /*0010*/ 	.short	0x0000
        /*0012*/ 	.short	0x0000
        /*0014*/ 	.byte	0x00, 0xf5, 0x21, 0x00


	//----- nvinfo : EIATTR_SPARSE_MMA_MASK
	.align		4
.L_10:
        /*0018*/ 	.byte	0x03, 0x50
        /*001a*/ 	.short	0x0000


	//----- nvinfo : EIATTR_MAXREG_COUNT
	.align		4
        /*001c*/ 	.byte	0x03, 0x1b
        /*001e*/ 	.short	0x00ff


	//----- nvinfo : EIATTR_EXTERNS
	.align		4
        /*0020*/ 	.byte	0x04, 0x0f
        /*0022*/ 	.short	(.L_12 - .L_11)


	//   ....[0]....
	.align		4
.L_11:
        /*0024*/ 	.word	index@(vprintf)


	//----- nvinfo : EIATTR_MERCURY_ISA_VERSION
	.align		4
.L_12:
        /*0028*/ 	.byte	0x03, 0x5f
        /*002a*/ 	.short	0x0101


	//----- nvinfo : EIATTR_VRC_CTA_INIT_COUNT
	.align		4
        /*002c*/ 	.byte	0x02, 0x4a
	.zero		1
	.zero		1


	//----- nvinfo : EIATTR_SYSCALL_OFFSETS
	.align		4
        /*0030*/ 	.byte	0x04, 0x46
        /*0032*/ 	.short	(.L_14 - .L_13)


	//   ....[0]....
.L_13:
        /*0034*/ 	.word	0x00000150


	//----- nvinfo : EIATTR_EXIT_INSTR_OFFSETS
	.align		4
.L_14:
        /*0038*/ 	.byte	0x04, 0x1c
        /*003a*/ 	.short	(.L_16 - .L_15)


	//   ....[0]....
.L_15:
        /*003c*/ 	.word	0x00000160


	//----- nvinfo : EIATTR_CBANK_PARAM_SIZE
	.align		4
.L_16:
        /*0040*/ 	.byte	0x03, 0x19
        /*0042*/ 	.short	0x0008


	//----- nvinfo : EIATTR_PARAM_CBANK
	.align		4
        /*0044*/ 	.byte	0x04, 0x0a
        /*0046*/ 	.short	(.L_18 - .L_17)
	.align		4
.L_17:
        /*0048*/ 	.word	index@(.nv.constant0._Z8myKernelPi)
        /*004c*/ 	.short	0x0380
        /*004e*/ 	.short	0x0008


	//----- nvinfo : EIATTR_SW_WAR
	.align		4
.L_18:
        /*0050*/ 	.byte	0x04, 0x36
        /*0052*/ 	.short	(.L_20 - .L_19)
.L_19:
        /*0054*/ 	.word	0x00000008
.L_20:


//--------------------- .nv.callgraph             --------------------------
	.section	.nv.callgraph,"",@"SHT_CUDA_CALLGRAPH"
	.align	4
	.sectionentsize	8
	.align		4
        /*0000*/ 	.word	0x00000000
	.align		4
        /*0004*/ 	.word	0xffffffff
	.align		4
        /*0008*/ 	.word	index@(_Z8myKernelPi)
	.align		4
        /*000c*/ 	.word	index@(vprintf)
	.align		4
        /*0010*/ 	.word	0x00000000
	.align		4
        /*0014*/ 	.word	0xfffffffe
	.align		4
        /*0018*/ 	.word	0x00000000
	.align		4
        /*001c*/ 	.word	0xfffffffd
	.align		4
        /*0020*/ 	.word	0x00000000
	.align		4
        /*0024*/ 	.word	0xfffffffc


//--------------------- .nv.constant4             --------------------------
	.section	.nv.constant4,"a",@progbits
	.align	8
	.align		8
.nv.constant4:
        /*0000*/ 	.dword	vprintf
	.align		8
        /*0008*/ 	.dword	$str


//--------------------- .text._Z8myKernelPi       --------------------------
	.section	.text._Z8myKernelPi,"ax",@progbits
	.align	128
        .global         _Z8myKernelPi
        .type           _Z8myKernelPi,@function
        .size           _Z8myKernelPi,(.L_x_2 - _Z8myKernelPi)
        .other          _Z8myKernelPi,@"STO_CUDA_ENTRY STV_DEFAULT"
_Z8myKernelPi:
.text._Z8myKernelPi:
[----:B------:R-:W0:Y:S01]  /*0000*/  LDC R1, c[0x0][0x37c] ;  /* 0x0000df00ff017b82 */ /* 0x000e220000000800 */
[----:B------:R-:W1:Y:S07]  /*0010*/  S2R R12, SR_CTAID.X ;  /* 0x00000000000c7919 */ /* 0x000e6e0000002500 */
[----:B------:R-:W2:Y:S01]  /*0020*/  LDC.64 R2, c[0x0][0x380] ;  /* 0x0000e000ff027b82 */ /* 0x000ea20000000a00 */
[----:B------:R-:W3:Y:S01]  /*0030*/  LDCU UR6, c[0x0][0x2fc] ;  /* 0x00005f80ff0677ac */ /* 0x000ee20008000800 */
[----:B0-----:R-:W-:Y:S01]  /*0040*/  VIADD R1, R1, 0xfffffff0 ;  /* 0xfffffff001017836 */ /* 0x001fe20000000000 */
[----:B------:R-:W1:Y:S01]  /*0050*/  S2R R13, SR_TID.X ;  /* 0x00000000000d7919 */ /* 0x000e620000002100 */
[----:B------:R-:W1:Y:S01]  /*0060*/  LDCU UR7, c[0x0][0x360] ;  /* 0x00006c00ff0777ac */ /* 0x000e620008000800 */
[----:B------:R-:W0:Y:S01]  /*0070*/  LDCU.64 UR4, c[0x0][0x358] ;  /* 0x00006b00ff0477ac */ /* 0x000e220008000a00 */
[----:B------:R-:W-:Y:S01]  /*0080*/  MOV R0, 0x0 ;  /* 0x0000000000007802 */ /* 0x000fe20000000f00 */
[----:B------:R-:W4:Y:S01]  /*0090*/  LDCU.64 UR8, c[0x4][0x8] ;  /* 0x01000100ff0877ac */ /* 0x000f220008000a00 */
[----:B-1----:R-:W-:-:S04]  /*00a0*/  IMAD R14, R12, UR7, R13 ;  /* 0x000000070c0e7c24 */ /* 0x002fc8000f8e020d */
[----:B--2---:R-:W-:-:S05]  /*00b0*/  IMAD.WIDE.U32 R2, R14, 0x4, R2 ;  /* 0x000000040e027825 */ /* 0x004fca00078e0002 */
[----:B0-----:R-:W2:Y:S01]  /*00c0*/  LDG.E R15, desc[UR4][R2.64] ;  /* 0x00000004020f7981 */ /* 0x001ea2000c1e1900 */
[----:B------:R-:W0:Y:S01]  /*00d0*/  LDCU UR4, c[0x0][0x2f8] ;  /* 0x00005f00ff0477ac */ /* 0x000e220008000800 */
[----:B------:R1:W1:Y:S01]  /*00e0*/  LDC.64 R8, c[0x4][R0] ;  /* 0x0100000000087b82 */ /* 0x0002620000000a00 */
[----:B----4-:R-:W-:Y:S01]  /*00f0*/  IMAD.U32 R4, RZ, RZ, UR8 ;  /* 0x00000008ff047e24 */ /* 0x010fe2000f8e00ff */
[----:B------:R-:W-:Y:S02]  /*0100*/  MOV R5, UR9 ;  /* 0x0000000900057c02 */ /* 0x000fe40008000f00 */
[----:B0-----:R-:W-:-:S04]  /*0110*/  IADD3 R6, P0, PT, R1, UR4, RZ ;  /* 0x0000000401067c10 */ /* 0x001fc8000ff1e0ff */
[----:B---3--:R-:W-:Y:S01]  /*0120*/  IADD3.X R7, PT, PT, RZ, UR6, RZ, P0, !PT ;  /* 0x00000006ff077c10 */ /* 0x008fe200087fe4ff */
[----:B-12---:R0:W-:Y:S08]  /*0130*/  STL.128 [R1], R12 ;  /* 0x0000000c01007387 */ /* 0x0061f00000100c00 */
[----:B------:R-:W-:-:S07]  /*0140*/  LEPC R20, `(.L_x_0) ;  /* 0x000000001014794e */ /* 0x000fce0000000000 */
[----:B0-----:R-:W-:Y:S05]  /*0150*/  CALL.ABS.NOINC R8 ;  /* 0x0000000008007343 */ /* 0x001fea0003c00000 */
.L_x_0:
[----:B------:R-:W-:Y:S05]  /*0160*/  EXIT ;  /* 0x000000000000794d */ /* 0x000fea0003800000 */
.L_x_1:
[----:B------:R-:W-:-:S00]  /*0170*/  BRA `(.L_x_1) ;  /* 0xfffffffc00fc7947 */ /* 0x000fc0000383ffff */
[----:B------:R-:W-:-:S00]  /*0180*/  NOP ;  /* 0x0000000000007918 */ /* 0x000fc00000000000 */
[----:B------:R-:W-:-:S00]  /*0190*/  NOP ;  /* 0x0000000000007918 */ /* 0x000fc00000000000 */
[----:B------:R-:W-:-:S00]  /*01a0*/  NOP ;  /* 0x0000000000007918 */ /* 0x000fc00000000000 */
[----:B------:R-:W-:-:S00]  /*01b0*/  NOP ;  /* 0x0000000000007918 */ /* 0x000fc00000000000 */
[----:B------:R-:W-:-:S00]  /*01c0*/  NOP ;  /* 0x0000000000007918 */ /* 0x000fc00000000000 */
[----:B------:R-:W-:-:S00]  /*01d0*/  NOP ;  /* 0x0000000000007918 */ /* 0x000fc00000000000 */
[----:B------:R-:W-:-:S00]  /*01e0*/  NOP ;  /* 0x0000000000007918 */ /* 0x000fc00000000000 */
[----:B------:R-:W-:-:S00]  /*01f0*/  NOP ;  /* 0x0000000000007918 */ /* 0x000fc00000000000 */
.L_x_2:


//--------------------- .nv.global.init           --------------------------
	.section	.nv.global.init,"aw",@progbits
.nv.global.init:
	.type		$str,@object
	.size		$str,(.L_0 - $str)
$str:
        /*0000*/ 	.byte	0x62, 0x6c, 0x6f, 0x63, 0x6b, 0x5b, 0x25, 0x64, 0x5d, 0x2c, 0x20, 0x74, 0x68, 0x72, 0x65, 0x61
        /*0010*/ 	.byte	0x64, 0x5b, 0x25, 0x64, 0x5d, 0x3a, 0x20, 0x61, 0x5b, 0x25, 0x64, 0x5d, 0x3d, 0x25, 0x64, 0x0a
        /*0020*/ 	.byte	0x00
.L_0:


//--------------------- .nv.shared.reserved.0     --------------------------
	.section	.nv.shared.reserved.0,"aw",@nobits
	.weak		__nv_reservedSMEM_offset_0_alias
	.size		__nv_reservedSMEM_offset_0_alias, 0, 64
	.other		__nv_reservedSMEM_offset_0_alias,@"STO_CUDA_RESERVED_SHARED STV_DEFAULT"
__nv_reservedSMEM_offset_0_alias:
	.zero		0
	.zero		64


//--------------------- .nv.constant0._Z8myKernelPi --------------------------
	.section	.nv.constant0._Z8myKernelPi,"a",@progbits
	.sectionflags	@""
	.align	4
.nv.constant0._Z8myKernelPi:
	.zero		904


//--------------------- SYMBOLS --------------------------

	.type		.nv.reservedSmem.offset0,@object
	.size		.nv.reservedSmem.offset0,0x4
	.type		vprintf,@function
